//
// Generated by NVIDIA NVVM Compiler
//
// Compiler Build ID: CL-36424714
// Cuda compilation tools, release 13.0, V13.0.88
// Based on NVVM 20.0.0
//

.version 9.0
.target sm_100
.address_size 64

	// .globl	_Z24unique_idx_calc_threadIdPi
.extern .func  (.param .b32 func_retval0) vprintf
(
	.param .b64 vprintf_param_0,
	.param .b64 vprintf_param_1
)
;
.global .align 1 .b8 $str[51] = {116, 104, 114, 101, 97, 100, 73, 100, 120, 58, 32, 37, 100, 44, 32, 98, 108, 111, 99, 107, 73, 100, 120, 32, 58, 32, 37, 100, 44, 32, 103, 105, 100, 58, 32, 37, 100, 44, 32, 118, 97, 108, 117, 101, 32, 58, 32, 37, 100, 10};

.visible .entry _Z24unique_idx_calc_threadIdPi(
	.param .u64 .ptr .align 1 _Z24unique_idx_calc_threadIdPi_param_0
)
{
	.local .align 16 .b8 	__local_depot0[16];
	.reg .b64 	%SP;
	.reg .b64 	%SPL;
	.reg .b32 	%r<11>;
	.reg .b64 	%rd<9>;

	mov.u64 	%SPL, __local_depot0;
	cvta.local.u64 	%SP, %SPL;
	ld.param.u64 	%rd1, [_Z24unique_idx_calc_threadIdPi_param_0];
	cvta.to.global.u64 	%rd2, %rd1;
	add.u64 	%rd3, %SP, 0;
	add.u64 	%rd4, %SPL, 0;
	mov.u32 	%r1, %nctaid.x;
	mov.u32 	%r2, %ntid.x;
	mov.u32 	%r3, %ctaid.y;
	mov.u32 	%r4, %ctaid.x;
	mov.u32 	%r5, %tid.x;
	mad.lo.s32 	%r6, %r3, %r1, %r4;
	mad.lo.s32 	%r7, %r6, %r2, %r5;
	mul.wide.s32 	%rd5, %r7, 4;
	add.s64 	%rd6, %rd2, %rd5;
	ld.global.u32 	%r8, [%rd6];
	st.local.v4.u32 	[%rd4], {%r5, %r4, %r7, %r8};
	mov.u64 	%rd7, $str;
	cvta.global.u64 	%rd8, %rd7;
	{ // callseq 0, 0
	.param .b64 param0;
	st.param.b64 	[param0], %rd8;
	.param .b64 param1;
	st.param.b64 	[param1], %rd3;
	.param .b32 retval0;
	call.uni (retval0), 
	vprintf, 
	(
	param0, 
	param1
	);
	ld.param.b32 	%r9, [retval0];
	} // callseq 0
	ret;

}


// ===== COMPILED SASS (sm_100) =====

	.target	sm_100

	.elftype	@"ET_EXEC"


//--------------------- .note.nv.tkinfo           --------------------------
	.section	.note.nv.tkinfo,"",@"SHT_NOTE"
	.sectionflags	@"SHF_NOTE_NV_TKINFO"
	.tkinfo
        /*0018*/ 	.word	0x00000002
        /*0030*/ 	.string	""
        /*0030*/ 	.string	"ptxas"
        /*0030*/ 	.string	"Cuda compilation tools, release 13.0, V13.0.88"
        /*0030*/ 	.string	"Build cuda_13.0.r13.0/compiler.36424714_0"
        /*0030*/ 	.string	"-arch sm_100 -m 64 "



//--------------------- .note.nv.cuinfo           --------------------------
	.section	.note.nv.cuinfo,"",@"SHT_NOTE"
	.sectionflags	@"SHF_NOTE_NV_CUINFO"
        /*0018*/ 	.short	0x0002
        /*001a*/ 	.short	0x0064
        /*001c*/ 	.short	0x0082
	.zero		2


//--------------------- .nv.info                  --------------------------
	.section	.nv.info,"",@"SHT_CUDA_INFO"
	.align	4


	//----- nvinfo : EIATTR_REGCOUNT
	.align		4
        /*0000*/ 	.byte	0x04, 0x2f
        /*0002*/ 	.short	(.L_2 - .L_1)
	.align		4
.L_1:
        /*0004*/ 	.word	index@(_Z24unique_idx_calc_threadIdPi)
        /*0008*/ 	.word	0x00000018


	//----- nvinfo : EIATTR_FRAME_SIZE
	.align		4
.L_2:
        /*000c*/ 	.byte	0x04, 0x11
        /*000e*/ 	.short	(.L_4 - .L_3)
	.align		4
.L_3:
        /*0010*/ 	.word	index@(_Z24unique_idx_calc_threadIdPi)
        /*0014*/ 	.word	0x00000010


	//----- nvinfo : EIATTR_MIN_STACK_SIZE
	.align		4
.L_4:
        /*0018*/ 	.byte	0x04, 0x12
        /*001a*/ 	.short	(.L_6 - .L_5)
	.align		4
.L_5:
        /*001c*/ 	.word	index@(_Z24unique_idx_calc_threadIdPi)
        /*0020*/ 	.word	0x00000010
.L_6:


//--------------------- .nv.compat                --------------------------
	.section	.nv.compat,"",@"SHT_CUDA_COMPAT_INFO"
	.align	4
        /*0000*/ 	.byte	0x02, 0x09, 0x00, 0x00, 0x02, 0x02, 0x01, 0x00, 0x02, 0x05, 0x05, 0x00, 0x03, 0x07, 0x01, 0x01
        /*0010*/ 	.byte	0x02, 0x03, 0x00, 0x00, 0x02, 0x06, 0x01, 0x00, 0x04, 0x0b, 0x08, 0x00, 0x09, 0x00, 0x00, 0x00
        /*0020*/ 	.byte	0x00, 0x00, 0x00, 0x00


//--------------------- .nv.info._Z24unique_idx_calc_threadIdPi --------------------------
	.section	.nv.info._Z24unique_idx_calc_threadIdPi,"",@"SHT_CUDA_INFO"
	.sectionflags	@""
	.align	4


	//----- nvinfo : EIATTR_CUDA_API_VERSION
	.align		4
        /*0000*/ 	.byte	0x04, 0x37
        /*0002*/ 	.short	(.L_8 - .L_7)
.L_7:
        /*0004*/ 	.word	0x00000082


	//----- nvinfo : EIATTR_KPARAM_INFO
	.align		4
.L_8:
        /*0008*/ 	.byte	0x04, 0x17
        /*000a*/ 	.short	(.L_10 - .L_9)
.L_9:
        /*000c*/ 	.word	0x00000000
        /*0010*/ 	.short	0x0000
        /*0012*/ 	.short	0x0000
        /*0014*/ 	.byte	0x00, 0xf5, 0x21, 0x00


	//----- nvinfo : EIATTR_SPARSE_MMA_MASK
	.align		4
.L_10:
        /*0018*/ 	.byte	0x03, 0x50
        /*001a*/ 	.short	0x0000


	//----- nvinfo : EIATTR_MAXREG_COUNT
	.align		4
        /*001c*/ 	.byte	0x03, 0x1b
        /*001e*/ 	.short	0x00ff


	//----- nvinfo : EIATTR_EXTERNS
	.align		4
        /*0020*/ 	.byte	0x04, 0x0f
        /*0022*/ 	.short	(.L_12 - .L_11)


	//   ....[0]....
	.align		4
.L_11:
        /*0024*/ 	.word	index@(vprintf)


	//----- nvinfo : EIATTR_MERCURY_ISA_VERSION
	.align		4
.L_12:
        /*0028*/ 	.byte	0x03, 0x5f
        /*002a*/ 	.short	0x0101


	//----- nvinfo : EIATTR_VRC_CTA_INIT_COUNT
	.align		4
        /*002c*/ 	.byte	0x02, 0x4a
	.zero		1
	.zero		1


	//----- nvinfo : EIATTR_SYSCALL_OFFSETS
	.align		4
        /*0030*/ 	.byte	0x04, 0x46
        /*0032*/ 	.short	(.L_14 - .L_13)


	//   ....[0]....
.L_13:
        /*0034*/ 	.word	0x00000180


	//----- nvinfo : EIATTR_EXIT_INSTR_OFFSETS
	.align		4
.L_14:
        /*0038*/ 	.byte	0x04, 0x1c
        /*003a*/ 	.short	(.L_16 - .L_15)


	//   ....[0]....
.L_15:
        /*003c*/ 	.word	0x00000190


	//----- nvinfo : EIATTR_CBANK_PARAM_SIZE
	.align		4
.L_16:
        /*0040*/ 	.byte	0x03, 0x19
        /*0042*/ 	.short	0x0008


	//----- nvinfo : EIATTR_PARAM_CBANK
	.align		4
        /*0044*/ 	.byte	0x04, 0x0a
        /*0046*/ 	.short	(.L_18 - .L_17)
	.align		4
.L_17:
        /*0048*/ 	.word	index@(.nv.constant0._Z24unique_idx_calc_threadIdPi)
        /*004c*/ 	.short	0x0380
        /*004e*/ 	.short	0x0008


	//----- nvinfo : EIATTR_SW_WAR
	.align		4
.L_18:
        /*0050*/ 	.byte	0x04, 0x36
        /*0052*/ 	.short	(.L_20 - .L_19)
.L_19:
        /*0054*/ 	.word	0x00000008
.L_20:


//--------------------- .nv.callgraph             --------------------------
	.section	.nv.callgraph,"",@"SHT_CUDA_CALLGRAPH"
	.align	4
	.sectionentsize	8
	.align		4
        /*0000*/ 	.word	0x00000000
	.align		4
        /*0004*/ 	.word	0xffffffff
	.align		4
        /*0008*/ 	.word	index@(_Z24unique_idx_calc_threadIdPi)
	.align		4
        /*000c*/ 	.word	index@(vprintf)
	.align		4
        /*0010*/ 	.word	0x00000000
	.align		4
        /*0014*/ 	.word	0xfffffffe
	.align		4
        /*0018*/ 	.word	0x00000000
	.align		4
        /*001c*/ 	.word	0xfffffffd
	.align		4
        /*0020*/ 	.word	0x00000000
	.align		4
        /*0024*/ 	.word	0xfffffffc


//--------------------- .nv.constant4             --------------------------
	.section	.nv.constant4,"a",@progbits
	.align	8
	.align		8
.nv.constant4:
        /*0000*/ 	.dword	vprintf
	.align		8
        /*0008*/ 	.dword	$str


//--------------------- .text._Z24unique_idx_calc_threadIdPi --------------------------
	.section	.text._Z24unique_idx_calc_threadIdPi,"ax",@progbits
	.align	128
        .global         _Z24unique_idx_calc_threadIdPi
        .type           _Z24unique_idx_calc_threadIdPi,@function
        .size           _Z24unique_idx_calc_threadIdPi,(.L_x_2 - _Z24unique_idx_calc_threadIdPi)
        .other          _Z24unique_idx_calc_threadIdPi,@"STO_CUDA_ENTRY STV_DEFAULT"
_Z24unique_idx_calc_threadIdPi:
.text._Z24unique_idx_calc_threadIdPi:
[----:B------:R-:W0:Y:S01]  /*0000*/  LDC R1, c[0x0][0x37c] ;  /* 0x0000df00ff017b82 */ /* 0x000e220000000800 */
[----:B------:R-:W1:Y:S01]  /*0010*/  S2R R0, SR_CTAID.Y ;  /* 0x0000000000007919 */ /* 0x000e620000002600 */
[----:B------:R-:W2:Y:S06]  /*0020*/  LDCU UR6, c[0x0][0x2fc] ;  /* 0x00005f80ff0677ac */ /* 0x000eac0008000800 */
[----:B------:R-:W3:Y:S01]  /*0030*/  LDC.64 R2, c[0x0][0x380] ;  /* 0x0000e000ff027b82 */ /* 0x000ee20000000a00 */
[----:B0-----:R-:W-:Y:S01]  /*0040*/  VIADD R1, R1, 0xfffffff0 ;  /* 0xfffffff001017836 */ /* 0x001fe20000000000 */
[----:B------:R-:W1:Y:S01]  /*0050*/  S2R R13, SR_CTAID.X ;  /* 0x00000000000d7919 */ /* 0x000e620000002500 */
[----:B------:R-:W1:Y:S01]  /*0060*/  LDCU UR7, c[0x0][0x370] ;  /* 0x00006e00ff0777ac */ /* 0x000e620008000800 */
[----:B------:R-:W0:Y:S01]  /*0070*/  S2R R12, SR_TID.X ;  /* 0x00000000000c7919 */ /* 0x000e220000002100 */
[----:B------:R-:W0:Y:S01]  /*0080*/  LDCU UR8, c[0x0][0x360] ;  /* 0x00006c00ff0877ac */ /* 0x000e220008000800 */
[----:B------:R-:W4:Y:S01]  /*0090*/  LDCU.64 UR4, c[0x0][0x358] ;  /* 0x00006b00ff0477ac */ /* 0x000f220008000a00 */
[----:B-1----:R-:W-:-:S04]  /*00a0*/  IMAD R5, R0, UR7, R13 ;  /* 0x0000000700057c24 */ /* 0x002fc8000f8e020d */
[----:B0-----:R-:W-:Y:S01]  /*00b0*/  IMAD R14, R5, UR8, R12 ;  /* 0x00000008050e7c24 */ /* 0x001fe2000f8e020c */
[----:B------:R-:W-:Y:S01]  /*00c0*/  MOV R0, 0x0 ;  /* 0x0000000000007802 */ /* 0x000fe20000000f00 */
[----:B------:R-:W0:Y:S02]  /*00d0*/  LDCU.64 UR8, c[0x4][0x8] ;  /* 0x01000100ff0877ac */ /* 0x000e240008000a00 */
[----:B---3--:R-:W-:-:S05]  /*00e0*/  IMAD.WIDE R2, R14, 0x4, R2 ;  /* 0x000000040e027825 */ /* 0x008fca00078e0202 */
[----:B----4-:R-:W3:Y:S01]  /*00f0*/  LDG.E R15, desc[UR4][R2.64] ;  /* 0x00000004020f7981 */ /* 0x010ee2000c1e1900 */
[----:B------:R-:W1:Y:S01]  /*0100*/  LDCU UR4, c[0x0][0x2f8] ;  /* 0x00005f00ff0477ac */ /* 0x000e620008000800 */
[----:B------:R4:W3:Y:S01]  /*0110*/  LDC.64 R8, c[0x4][R0] ;  /* 0x0100000000087b82 */ /* 0x0008e20000000a00 */
[----:B0-----:R-:W-:Y:S01]  /*0120*/  IMAD.U32 R4, RZ, RZ, UR8 ;  /* 0x00000008ff047e24 */ /* 0x001fe2000f8e00ff */
[----:B------:R-:W-:Y:S02]  /*0130*/  MOV R5, UR9 ;  /* 0x0000000900057c02 */ /* 0x000fe40008000f00 */
[----:B-1----:R-:W-:-:S04]  /*0140*/  IADD3 R6, P0, PT, R1, UR4, RZ ;  /* 0x0000000401067c10 */ /* 0x002fc8000ff1e0ff */
[----:B--2---:R-:W-:Y:S01]  /*0150*/  IADD3.X R7, PT, PT, RZ, UR6, RZ, P0, !PT ;  /* 0x00000006ff077c10 */ /* 0x004fe200087fe4ff */
[----:B---3--:R4:W-:Y:S08]  /*0160*/  STL.128 [R1], R12 ;  /* 0x0000000c01007387 */ /* 0x0089f00000100c00 */
[----:B------:R-:W-:-:S07]  /*0170*/  LEPC R20, `(.L_x_0) ;  /* 0x000000001014794e */ /* 0x000fce0000000000 */
[----:B----4-:R-:W-:Y:S05]  /*0180*/  CALL.ABS.NOINC R8 ;  /* 0x0000000008007343 */ /* 0x010fea0003c00000 */
.L_x_0:
[----:B------:R-:W-:Y:S05]  /*0190*/  EXIT ;  /* 0x000000000000794d */ /* 0x000fea0003800000 */
.L_x_1:
[----:B------:R-:W-:-:S00]  /*01a0*/  BRA `(.L_x_1) ;  /* 0xfffffffc00fc7947 */ /* 0x000fc0000383ffff */
[----:B------:R-:W-:-:S00]  /*01b0*/  NOP ;  /* 0x0000000000007918 */ /* 0x000fc00000000000 */
        /* <DEDUP_REMOVED lines=12> */
.L_x_2:


//--------------------- .nv.global.init           --------------------------
	.section	.nv.global.init,"aw",@progbits
.nv.global.init:
	.type		$str,@object
	.size		$str,(.L_0 - $str)
$str:
        /*0000*/ 	.byte	0x74, 0x68, 0x72, 0x65, 0x61, 0x64, 0x49, 0x64, 0x78, 0x3a, 0x20, 0x25, 0x64, 0x2c, 0x20, 0x62
        /*0010*/ 	.byte	0x6c, 0x6f, 0x63, 0x6b, 0x49, 0x64, 0x78, 0x20, 0x3a, 0x20, 0x25, 0x64, 0x2c, 0x20, 0x67, 0x69
        /*0020*/ 	.byte	0x64, 0x3a, 0x20, 0x25, 0x64, 0x2c, 0x20, 0x76, 0x61, 0x6c, 0x75, 0x65, 0x20, 0x3a, 0x20, 0x25
        /*0030*/ 	.byte	0x64, 0x0a, 0x00
.L_0:


//--------------------- .nv.shared.reserved.0     --------------------------
	.section	.nv.shared.reserved.0,"aw",@nobits
	.weak		__nv_reservedSMEM_offset_0_alias
	.size		__nv_reservedSMEM_offset_0_alias, 0, 64
	.other		__nv_reservedSMEM_offset_0_alias,@"STO_CUDA_RESERVED_SHARED STV_DEFAULT"
__nv_reservedSMEM_offset_0_alias:
	.zero		0
	.zero		64


//--------------------- .nv.constant0._Z24unique_idx_calc_threadIdPi --------------------------
	.section	.nv.constant0._Z24unique_idx_calc_threadIdPi,"a",@progbits
	.sectionflags	@""
	.align	4
.nv.constant0._Z24unique_idx_calc_threadIdPi:
	.zero		904


//--------------------- SYMBOLS --------------------------

	.type		.nv.reservedSmem.offset0,@object
	.size		.nv.reservedSmem.offset0,0x4
	.type		vprintf,@function
